	.headerflags	@"EF_CUDA_TEXMODE_UNIFIED EF_CUDA_64BIT_ADDRESS EF_CUDA_ACCELERATORS EF_CUDA_SM90 EF_CUDA_VIRTUAL_SM(EF_CUDA_SM90)"
	.elftype	@"ET_EXEC"


//--------------------- .nv.info                  --------------------------
	.section	.nv.info,"",@"SHT_CUDA_INFO"
	.align	4


	//----- nvinfo : EIATTR_REGCOUNT
	.align		4
        /*0000*/ 	.byte	0x04, 0x2f
        /*0002*/ 	.short	(.L_1 - .L_0)
	.align		4
.L_0:
        /*0004*/ 	.word	index@(triton_poi_fused_convolution_leaky_relu_21)
        /*0008*/ 	.word	0x00000016


	//----- nvinfo : EIATTR_MIN_STACK_SIZE
	.align		4
.L_1:
        /*000c*/ 	.byte	0x04, 0x12
        /*000e*/ 	.short	(.L_3 - .L_2)
	.align		4
.L_2:
        /*0010*/ 	.word	index@(triton_poi_fused_convolution_leaky_relu_21)
        /*0014*/ 	.word	0x00000000


	//----- nvinfo : EIATTR_FRAME_SIZE
	.align		4
.L_3:
        /*0018*/ 	.byte	0x04, 0x11
        /*001a*/ 	.short	(.L_5 - .L_4)
	.align		4
.L_4:
        /*001c*/ 	.word	index@(triton_poi_fused_convolution_leaky_relu_21)
        /*0020*/ 	.word	0x00000000


	//----- nvinfo : EIATTR_MIN_STACK_SIZE
	.align		4
.L_5:
        /*0024*/ 	.byte	0x04, 0x12
        /*0026*/ 	.short	(.L_7 - .L_6)
	.align		4
.L_6:
        /*0028*/ 	.word	index@(triton_poi_fused_convolution_leaky_relu_21)
        /*002c*/ 	.word	0x00000000
.L_7:


//--------------------- .nv.info.triton_poi_fused_convolution_leaky_relu_21 --------------------------
	.section	.nv.info.triton_poi_fused_convolution_leaky_relu_21,"",@"SHT_CUDA_INFO"
	.sectionflags	@""
	.align	4


	//----- nvinfo : EIATTR_CUDA_API_VERSION
	.align		4
        /*0000*/ 	.byte	0x04, 0x37
        /*0002*/ 	.short	(.L_9 - .L_8)
.L_8:
        /*0004*/ 	.word	0x0000007c


	//----- nvinfo : EIATTR_KPARAM_INFO
	.align		4
.L_9:
        /*0008*/ 	.byte	0x04, 0x17
        /*000a*/ 	.short	(.L_11 - .L_10)
.L_10:
        /*000c*/ 	.word	0x00000000
        /*0010*/ 	.short	0x0005
        /*0012*/ 	.short	0x0028
        /*0014*/ 	.byte	0x00, 0xf0, 0x11, 0x00


	//----- nvinfo : EIATTR_KPARAM_INFO
	.align		4
.L_11:
        /*0018*/ 	.byte	0x04, 0x17
        /*001a*/ 	.short	(.L_13 - .L_12)
.L_12:
        /*001c*/ 	.word	0x00000000
        /*0020*/ 	.short	0x0004
        /*0022*/ 	.short	0x0020
        /*0024*/ 	.byte	0x00, 0xf4, 0x21, 0x00


	//----- nvinfo : EIATTR_KPARAM_INFO
	.align		4
.L_13:
        /*0028*/ 	.byte	0x04, 0x17
        /*002a*/ 	.short	(.L_15 - .L_14)
.L_14:
        /*002c*/ 	.word	0x00000000
        /*0030*/ 	.short	0x0003
        /*0032*/ 	.short	0x0018
        /*0034*/ 	.byte	0x00, 0xf4, 0x21, 0x00


	//----- nvinfo : EIATTR_KPARAM_INFO
	.align		4
.L_15:
        /*0038*/ 	.byte	0x04, 0x17
        /*003a*/ 	.short	(.L_17 - .L_16)
.L_16:
        /*003c*/ 	.word	0x00000000
        /*0040*/ 	.short	0x0002
        /*0042*/ 	.short	0x0010
        /*0044*/ 	.byte	0x00, 0xf4, 0x21, 0x00


	//----- nvinfo : EIATTR_KPARAM_INFO
	.align		4
.L_17:
        /*0048*/ 	.byte	0x04, 0x17
        /*004a*/ 	.short	(.L_19 - .L_18)
.L_18:
        /*004c*/ 	.word	0x00000000
        /*0050*/ 	.short	0x0001
        /*0052*/ 	.short	0x0008
        /*0054*/ 	.byte	0x00, 0xf4, 0x21, 0x00


	//----- nvinfo : EIATTR_KPARAM_INFO
	.align		4
.L_19:
        /*0058*/ 	.byte	0x04, 0x17
        /*005a*/ 	.short	(.L_21 - .L_20)
.L_20:
        /*005c*/ 	.word	0x00000000
        /*0060*/ 	.short	0x0000
        /*0062*/ 	.short	0x0000
        /*0064*/ 	.byte	0x00, 0xf4, 0x21, 0x00


	//----- nvinfo : EIATTR_SPARSE_MMA_MASK
	.align		4
.L_21:
        /*0068*/ 	.byte	0x03, 0x50
        /*006a*/ 	.short	0x0000


	//----- nvinfo : EIATTR_MAXREG_COUNT
	.align		4
        /*006c*/ 	.byte	0x03, 0x1b
        /*006e*/ 	.short	0x00ff


	//----- nvinfo : EIATTR_EXIT_INSTR_OFFSETS
	.align		4
        /*0070*/ 	.byte	0x04, 0x1c
        /*0072*/ 	.short	(.L_23 - .L_22)


	//   ....[0]....
.L_22:
        /*0074*/ 	.word	0x00000390


	//   ....[1]....
        /*0078*/ 	.word	0x000003b0


	//----- nvinfo : EIATTR_REQNTID
	.align		4
.L_23:
        /*007c*/ 	.byte	0x04, 0x10
        /*007e*/ 	.short	(.L_25 - .L_24)
.L_24:
        /*0080*/ 	.word	0x00000080
        /*0084*/ 	.word	0x00000001
        /*0088*/ 	.word	0x00000001


	//----- nvinfo : EIATTR_CBANK_PARAM_SIZE
	.align		4
.L_25:
        /*008c*/ 	.byte	0x03, 0x19
        /*008e*/ 	.short	0x002c


	//----- nvinfo : EIATTR_PARAM_CBANK
	.align		4
        /*0090*/ 	.byte	0x04, 0x0a
        /*0092*/ 	.short	(.L_27 - .L_26)
	.align		4
.L_26:
        /*0094*/ 	.word	index@(.nv.constant0.triton_poi_fused_convolution_leaky_relu_21)
        /*0098*/ 	.short	0x0210
        /*009a*/ 	.short	0x002c


	//----- nvinfo : EIATTR_SW_WAR
	.align		4
.L_27:
        /*009c*/ 	.byte	0x04, 0x36
        /*009e*/ 	.short	(.L_29 - .L_28)
.L_28:
        /*00a0*/ 	.word	0x00000008
.L_29:


//--------------------- .nv.callgraph             --------------------------
	.section	.nv.callgraph,"",@"SHT_CUDA_CALLGRAPH"
	.align	4
	.sectionentsize	8
	.align		4
        /*0000*/ 	.word	0x00000000
	.align		4
        /*0004*/ 	.word	0xffffffff
	.align		4
        /*0008*/ 	.word	0x00000000
	.align		4
        /*000c*/ 	.word	0xfffffffe
	.align		4
        /*0010*/ 	.word	0x00000000
	.align		4
        /*0014*/ 	.word	0xfffffffd
	.align		4
        /*0018*/ 	.word	0x00000000
	.align		4
        /*001c*/ 	.word	0xfffffffc


//--------------------- .text.triton_poi_fused_convolution_leaky_relu_21 --------------------------
	.section	.text.triton_poi_fused_convolution_leaky_relu_21,"ax",@progbits
	.align	128
        .global         triton_poi_fused_convolution_leaky_relu_21
        .type           triton_poi_fused_convolution_leaky_relu_21,@function
        .size           triton_poi_fused_convolution_leaky_relu_21,(.L_x_1 - triton_poi_fused_convolution_leaky_relu_21)
        .other          triton_poi_fused_convolution_leaky_relu_21,@"STO_CUDA_ENTRY STV_DEFAULT"
triton_poi_fused_convolution_leaky_relu_21:
.text.triton_poi_fused_convolution_leaky_relu_21:
[----:B------:R-:W0:Y:S02]  /*0000*/  LDC R1, c[0x0][0x28] ;  /* 0x00000a00ff017b82 */ /* 0x000e240000000800 */
[----:B------:R-:W1:Y:S01]  /*0010*/  S2R R0, SR_TID.X ;  /* 0x0000000000007919 */ /* 0x000e620000002100 */
[----:B------:R-:W2:Y:S01]  /*0020*/  LDC.64 R12, c[0x0][0x220] ;  /* 0x00008800ff0c7b82 */ /* 0x000ea20000000a00 */
[----:B------:R-:W-:Y:S01]  /*0030*/  CS2R R8, SRZ ;  /* 0x0000000000087805 */ /* 0x000fe2000001ff00 */
[----:B------:R-:W-:Y:S01]  /*0040*/  IMAD.MOV.U32 R11, RZ, RZ, RZ ;  /* 0x000000ffff0b7224 */ /* 0x000fe200078e00ff */
[----:B------:R-:W3:Y:S01]  /*0050*/  S2R R3, SR_CTAID.X ;  /* 0x0000000000037919 */ /* 0x000ee20000002500 */
[----:B------:R-:W-:Y:S01]  /*0060*/  CS2R R14, SRZ ;  /* 0x00000000000e7805 */ /* 0x000fe2000001ff00 */
[----:B------:R-:W-:Y:S01]  /*0070*/  ULDC.64 UR4, c[0x0][0x208] ;  /* 0x0000820000047ab9 */ /* 0x000fe20000000a00 */
[----:B------:R-:W-:Y:S01]  /*0080*/  ULDC.64 UR6, c[0x0][0x228] ;  /* 0x00008a0000067ab9 */ /* 0x000fe20000000a00 */
[----:B------:R-:W-:Y:S01]  /*0090*/  ULDC.64 UR8, c[0x0][0x230] ;  /* 0x00008c0000087ab9 */ /* 0x000fe20000000a00 */
[----:B------:R-:W4:Y:S01]  /*00a0*/  LDC.64 R4, c[0x0][0x210] ;  /* 0x00008400ff047b82 */ /* 0x000f220000000a00 */
[----:B-1----:R-:W-:-:S05]  /*00b0*/  IMAD.SHL.U32 R0, R0, 0x2, RZ ;  /* 0x0000000200007824 */ /* 0x002fca00078e00ff */
[----:B------:R-:W-:-:S05]  /*00c0*/  LOP3.LUT R0, R0, 0xfe, RZ, 0xc0, !PT ;  /* 0x000000fe00007812 */ /* 0x000fca00078ec0ff */
[----:B---3--:R-:W-:-:S04]  /*00d0*/  IMAD R0, R3, 0x100, R0 ;  /* 0x0000010003007824 */ /* 0x008fc800078e0200 */
[C---:B------:R-:W-:Y:S01]  /*00e0*/  IMAD.HI R2, R0.reuse, 0x66666667, RZ ;  /* 0x6666666700027827 */ /* 0x040fe200078e02ff */
[----:B------:R-:W-:-:S03]  /*00f0*/  ISETP.GE.AND P0, PT, R0, 0x1400, PT ;  /* 0x000014000000780c */ /* 0x000fc60003f06270 */
[----:B----4-:R-:W-:Y:S01]  /*0100*/  IMAD.WIDE R4, R0, 0x4, R4 ;  /* 0x0000000400047825 */ /* 0x010fe200078e0204 */
[----:B------:R-:W-:-:S04]  /*0110*/  SHF.R.U32.HI R3, RZ, 0x1f, R2 ;  /* 0x0000001fff037819 */ /* 0x000fc80000011602 */
[----:B------:R-:W-:Y:S02]  /*0120*/  LEA.HI.SX32 R6, R2, R3, 0x1e ;  /* 0x0000000302067211 */ /* 0x000fe400078ff2ff */
[----:B------:R-:W1:Y:S02]  /*0130*/  LDC.64 R2, c[0x0][0x218] ;  /* 0x00008600ff027b82 */ /* 0x000e640000000a00 */
[----:B------:R-:W-:Y:S01]  /*0140*/  SHF.R.S32.HI R7, RZ, 0x1f, R6 ;  /* 0x0000001fff077819 */ /* 0x000fe20000011406 */
[----:B------:R-:W3:Y:S03]  /*0150*/  @!P0 LDG.E.64 R8, desc[UR4][R4.64] ;  /* 0x0000000404088981 */ /* 0x000ee6000c1e1b00 */
[----:B------:R-:W-:-:S04]  /*0160*/  LEA.HI R7, R7, R6, RZ, 0x7 ;  /* 0x0000000607077211 */ /* 0x000fc800078f38ff */
[----:B------:R-:W-:-:S05]  /*0170*/  LOP3.LUT R7, R7, 0xffffff80, RZ, 0xc0, !PT ;  /* 0xffffff8007077812 */ /* 0x000fca00078ec0ff */
[----:B------:R-:W-:Y:S02]  /*0180*/  IMAD.IADD R7, R6, 0x1, -R7 ;  /* 0x0000000106077824 */ /* 0x000fe400078e0a07 */
[----:B------:R-:W-:Y:S02]  /*0190*/  IMAD.MOV.U32 R6, RZ, RZ, RZ ;  /* 0x000000ffff067224 */ /* 0x000fe400078e00ff */
[----:B--2---:R-:W-:-:S04]  /*01a0*/  IMAD.WIDE R12, R7, 0x4, R12 ;  /* 0x00000004070c7825 */ /* 0x004fc800078e020c */
[----:B-1----:R-:W-:Y:S01]  /*01b0*/  IMAD.WIDE R2, R0, 0x4, R2 ;  /* 0x0000000400027825 */ /* 0x002fe200078e0202 */
[----:B------:R-:W3:Y:S04]  /*01c0*/  @!P0 LDG.E.EL R6, desc[UR4][R12.64] ;  /* 0x000000040c068981 */ /* 0x000ee8000c2e1900 */
[----:B------:R-:W2:Y:S04]  /*01d0*/  @!P0 LDG.E.EL R11, desc[UR4][R12.64] ;  /* 0x000000040c0b8981 */ /* 0x000ea8000c2e1900 */
[----:B------:R-:W4:Y:S01]  /*01e0*/  @!P0 LDG.E.64 R14, desc[UR4][R2.64] ;  /* 0x00000004020e8981 */ /* 0x000f22000c1e1b00 */
[----:B------:R-:W-:-:S02]  /*01f0*/  SHF.R.S32.HI R17, RZ, 0x1f, R0 ;  /* 0x0000001fff117819 */ /* 0x000fc40000011400 */
[----:B------:R-:W-:Y:S02]  /*0200*/  IADD3 R10, P5, R0, UR6, RZ ;  /* 0x00000006000a7c10 */ /* 0x000fe4000ffbe0ff */
[C---:B---3--:R-:W-:Y:S02]  /*0210*/  FSETP.GT.AND P4, PT, R6.reuse, -R9, PT ;  /* 0x800000090600720b */ /* 0x048fe40003f84000 */
[----:B--2---:R-:W-:Y:S02]  /*0220*/  FSETP.GT.AND P3, PT, R11, -R8, PT ;  /* 0x800000080b00720b */ /* 0x004fe40003f64000 */
[----:B------:R-:W-:Y:S02]  /*0230*/  SEL R16, RZ, 0x100, !P4 ;  /* 0x00000100ff107807 */ /* 0x000fe40006000000 */
[C---:B----4-:R-:W-:Y:S01]  /*0240*/  FSETP.GT.AND P2, PT, R6.reuse, -R15, PT ;  /* 0x8000000f0600720b */ /* 0x050fe20003f44000 */
[----:B------:R-:W-:Y:S01]  /*0250*/  FADD R7, R15, R6 ;  /* 0x000000060f077221 */ /* 0x000fe20000000000 */
[----:B------:R-:W-:Y:S01]  /*0260*/  SEL R15, RZ, 0x1, !P3 ;  /* 0x00000001ff0f7807 */ /* 0x000fe20005800000 */
[----:B------:R-:W-:Y:S01]  /*0270*/  FADD R9, R6, R9 ;  /* 0x0000000906097221 */ /* 0x000fe20000000000 */
[C---:B------:R-:W-:Y:S01]  /*0280*/  FSETP.GT.AND P1, PT, R11.reuse, -R14, PT ;  /* 0x8000000e0b00720b */ /* 0x040fe20003f24000 */
[----:B------:R-:W-:Y:S01]  /*0290*/  FADD R6, R14, R11 ;  /* 0x0000000b0e067221 */ /* 0x000fe20000000000 */
[----:B------:R-:W-:Y:S01]  /*02a0*/  FADD R8, R11, R8 ;  /* 0x000000080b087221 */ /* 0x000fe20000000000 */
[----:B------:R-:W-:Y:S01]  /*02b0*/  IADD3.X R11, R17, UR7, RZ, P5, !PT ;  /* 0x00000007110b7c10 */ /* 0x000fe2000affe4ff */
[----:B------:R-:W-:Y:S01]  /*02c0*/  IMAD.IADD R19, R15, 0x1, R16 ;  /* 0x000000010f137824 */ /* 0x000fe200078e0210 */
[----:B------:R-:W-:-:S02]  /*02d0*/  IADD3 R12, P5, R0, UR8, RZ ;  /* 0x00000008000c7c10 */ /* 0x000fc4000ffbe0ff */
[----:B------:R-:W-:Y:S02]  /*02e0*/  SEL R0, RZ, 0x1, !P1 ;  /* 0x00000001ff007807 */ /* 0x000fe40004800000 */
[----:B------:R-:W-:Y:S01]  /*02f0*/  SEL R15, RZ, 0x100, !P2 ;  /* 0x00000100ff0f7807 */ /* 0x000fe20005000000 */
[----:B------:R-:W-:Y:S01]  /*0300*/  @!P4 FMUL R9, R9, 0.10000000149011611938 ;  /* 0x3dcccccd0909c820 */ /* 0x000fe20000400000 */
[----:B------:R-:W-:Y:S01]  /*0310*/  @!P3 FMUL R8, R8, 0.10000000149011611938 ;  /* 0x3dcccccd0808b820 */ /* 0x000fe20000400000 */
[----:B------:R-:W-:Y:S02]  /*0320*/  IADD3.X R13, R17, UR9, RZ, P5, !PT ;  /* 0x00000009110d7c10 */ /* 0x000fe4000affe4ff */
[----:B------:R-:W-:Y:S01]  /*0330*/  IMAD.IADD R15, R0, 0x1, R15 ;  /* 0x00000001000f7824 */ /* 0x000fe200078e020f */
[----:B------:R1:W-:Y:S04]  /*0340*/  @!P0 STG.E.U16 desc[UR4][R10.64], R19 ;  /* 0x000000130a008986 */ /* 0x0003e8000c101504 */
[----:B------:R1:W-:Y:S01]  /*0350*/  @!P0 STG.E.64 desc[UR4][R4.64], R8 ;  /* 0x0000000804008986 */ /* 0x0003e2000c101b04 */
[----:B------:R-:W-:-:S03]  /*0360*/  @!P2 FMUL R7, R7, 0.10000000149011611938 ;  /* 0x3dcccccd0707a820 */ /* 0x000fc60000400000 */
[----:B------:R1:W-:Y:S01]  /*0370*/  @!P0 STG.E.U16 desc[UR4][R12.64], R15 ;  /* 0x0000000f0c008986 */ /* 0x0003e2000c101504 */
[----:B------:R-:W-:Y:S01]  /*0380*/  @!P1 FMUL R6, R6, 0.10000000149011611938 ;  /* 0x3dcccccd06069820 */ /* 0x000fe20000400000 */
[----:B------:R-:W-:Y:S06]  /*0390*/  @P0 EXIT ;  /* 0x000000000000094d */ /* 0x000fec0003800000 */
[----:B------:R-:W-:Y:S01]  /*03a0*/  STG.E.64 desc[UR4][R2.64], R6 ;  /* 0x0000000602007986 */ /* 0x000fe2000c101b04 */
[----:B------:R-:W-:Y:S05]  /*03b0*/  EXIT ;  /* 0x000000000000794d */ /* 0x000fea0003800000 */
.L_x_0:
[----:B------:R-:W-:-:S00]  /*03c0*/  BRA `(.L_x_0) ;  /* 0xfffffffc00fc7947 */ /* 0x000fc0000383ffff */
[----:B------:R-:W-:-:S00]  /*03d0*/  NOP ;  /* 0x0000000000007918 */ /* 0x000fc00000000000 */
        /* <DEDUP_REMOVED lines=10> */
.L_x_1:


//--------------------- .nv.constant0.triton_poi_fused_convolution_leaky_relu_21 --------------------------
	.section	.nv.constant0.triton_poi_fused_convolution_leaky_relu_21,"a",@progbits
	.sectionflags	@""
	.align	4
.nv.constant0.triton_poi_fused_convolution_leaky_relu_21:
	.zero		572
